//
// Generated by NVIDIA NVVM Compiler
//
// Compiler Build ID: CL-36424714
// Cuda compilation tools, release 13.0, V13.0.88
// Based on NVVM 20.0.0
//

.version 9.0
.target sm_100
.address_size 64

	// .globl	_Z13transpose_gpuPfS_

.visible .entry _Z13transpose_gpuPfS_(
	.param .u64 .ptr .align 1 _Z13transpose_gpuPfS__param_0,
	.param .u64 .ptr .align 1 _Z13transpose_gpuPfS__param_1
)
{
	.reg .b32 	%r<7>;
	.reg .b32 	%f<2>;
	.reg .b64 	%rd<9>;

	ld.param.u64 	%rd1, [_Z13transpose_gpuPfS__param_0];
	ld.param.u64 	%rd2, [_Z13transpose_gpuPfS__param_1];
	cvta.to.global.u64 	%rd3, %rd2;
	cvta.to.global.u64 	%rd4, %rd1;
	mov.u32 	%r1, %ctaid.x;
	mov.u32 	%r2, %tid.x;
	mov.u32 	%r3, %ntid.x;
	mad.lo.s32 	%r4, %r3, %r1, %r2;
	mul.wide.u32 	%rd5, %r4, 4;
	add.s64 	%rd6, %rd4, %rd5;
	ld.global.f32 	%f1, [%rd6];
	mov.u32 	%r5, %nctaid.x;
	mad.lo.s32 	%r6, %r2, %r5, %r1;
	mul.wide.u32 	%rd7, %r6, 4;
	add.s64 	%rd8, %rd3, %rd7;
	st.global.f32 	[%rd8], %f1;
	ret;

}


// ===== COMPILED SASS (sm_100) =====

	.target	sm_100

	.elftype	@"ET_EXEC"


//--------------------- .note.nv.tkinfo           --------------------------
	.section	.note.nv.tkinfo,"",@"SHT_NOTE"
	.sectionflags	@"SHF_NOTE_NV_TKINFO"
	.tkinfo
        /*0018*/ 	.word	0x00000002
        /*0030*/ 	.string	""
        /*0030*/ 	.string	"ptxas"
        /*0030*/ 	.string	"Cuda compilation tools, release 13.0, V13.0.88"
        /*0030*/ 	.string	"Build cuda_13.0.r13.0/compiler.36424714_0"
        /*0030*/ 	.string	"-arch sm_100 -m 64 "



//--------------------- .note.nv.cuinfo           --------------------------
	.section	.note.nv.cuinfo,"",@"SHT_NOTE"
	.sectionflags	@"SHF_NOTE_NV_CUINFO"
        /*0018*/ 	.short	0x0002
        /*001a*/ 	.short	0x0064
        /*001c*/ 	.short	0x0082
	.zero		2


//--------------------- .nv.info                  --------------------------
	.section	.nv.info,"",@"SHT_CUDA_INFO"
	.align	4


	//----- nvinfo : EIATTR_REGCOUNT
	.align		4
        /*0000*/ 	.byte	0x04, 0x2f
        /*0002*/ 	.short	(.L_1 - .L_0)
	.align		4
.L_0:
        /*0004*/ 	.word	index@(_Z13transpose_gpuPfS_)
        /*0008*/ 	.word	0x0000000a


	//----- nvinfo : EIATTR_FRAME_SIZE
	.align		4
.L_1:
        /*000c*/ 	.byte	0x04, 0x11
        /*000e*/ 	.short	(.L_3 - .L_2)
	.align		4
.L_2:
        /*0010*/ 	.word	index@(_Z13transpose_gpuPfS_)
        /*0014*/ 	.word	0x00000000


	//----- nvinfo : EIATTR_MIN_STACK_SIZE
	.align		4
.L_3:
        /*0018*/ 	.byte	0x04, 0x12
        /*001a*/ 	.short	(.L_5 - .L_4)
	.align		4
.L_4:
        /*001c*/ 	.word	index@(_Z13transpose_gpuPfS_)
        /*0020*/ 	.word	0x00000000
.L_5:


//--------------------- .nv.compat                --------------------------
	.section	.nv.compat,"",@"SHT_CUDA_COMPAT_INFO"
	.align	4
        /*0000*/ 	.byte	0x02, 0x09, 0x00, 0x00, 0x02, 0x02, 0x01, 0x00, 0x02, 0x05, 0x05, 0x00, 0x03, 0x07, 0x01, 0x01
        /*0010*/ 	.byte	0x02, 0x03, 0x00, 0x00, 0x02, 0x06, 0x01, 0x00, 0x04, 0x0b, 0x08, 0x00, 0x09, 0x00, 0x00, 0x00
        /*0020*/ 	.byte	0x00, 0x00, 0x00, 0x00


//--------------------- .nv.info._Z13transpose_gpuPfS_ --------------------------
	.section	.nv.info._Z13transpose_gpuPfS_,"",@"SHT_CUDA_INFO"
	.sectionflags	@""
	.align	4


	//----- nvinfo : EIATTR_CUDA_API_VERSION
	.align		4
        /*0000*/ 	.byte	0x04, 0x37
        /*0002*/ 	.short	(.L_7 - .L_6)
.L_6:
        /*0004*/ 	.word	0x00000082


	//----- nvinfo : EIATTR_KPARAM_INFO
	.align		4
.L_7:
        /*0008*/ 	.byte	0x04, 0x17
        /*000a*/ 	.short	(.L_9 - .L_8)
.L_8:
        /*000c*/ 	.word	0x00000000
        /*0010*/ 	.short	0x0001
        /*0012*/ 	.short	0x0008
        /*0014*/ 	.byte	0x00, 0xf5, 0x21, 0x00


	//----- nvinfo : EIATTR_KPARAM_INFO
	.align		4
.L_9:
        /*0018*/ 	.byte	0x04, 0x17
        /*001a*/ 	.short	(.L_11 - .L_10)
.L_10:
        /*001c*/ 	.word	0x00000000
        /*0020*/ 	.short	0x0000
        /*0022*/ 	.short	0x0000
        /*0024*/ 	.byte	0x00, 0xf5, 0x21, 0x00


	//----- nvinfo : EIATTR_SPARSE_MMA_MASK
	.align		4
.L_11:
        /*0028*/ 	.byte	0x03, 0x50
        /*002a*/ 	.short	0x0000


	//----- nvinfo : EIATTR_MAXREG_COUNT
	.align		4
        /*002c*/ 	.byte	0x03, 0x1b
        /*002e*/ 	.short	0x00ff


	//----- nvinfo : EIATTR_MERCURY_ISA_VERSION
	.align		4
        /*0030*/ 	.byte	0x03, 0x5f
        /*0032*/ 	.short	0x0101


	//----- nvinfo : EIATTR_VRC_CTA_INIT_COUNT
	.align		4
        /*0034*/ 	.byte	0x02, 0x4a
	.zero		1
	.zero		1


	//----- nvinfo : EIATTR_EXIT_INSTR_OFFSETS
	.align		4
        /*0038*/ 	.byte	0x04, 0x1c
        /*003a*/ 	.short	(.L_13 - .L_12)


	//   ....[0]....
.L_12:
        /*003c*/ 	.word	0x000000e0


	//----- nvinfo : EIATTR_CBANK_PARAM_SIZE
	.align		4
.L_13:
        /*0040*/ 	.byte	0x03, 0x19
        /*0042*/ 	.short	0x0010


	//----- nvinfo : EIATTR_PARAM_CBANK
	.align		4
        /*0044*/ 	.byte	0x04, 0x0a
        /*0046*/ 	.short	(.L_15 - .L_14)
	.align		4
.L_14:
        /*0048*/ 	.word	index@(.nv.constant0._Z13transpose_gpuPfS_)
        /*004c*/ 	.short	0x0380
        /*004e*/ 	.short	0x0010


	//----- nvinfo : EIATTR_SW_WAR
	.align		4
.L_15:
        /*0050*/ 	.byte	0x04, 0x36
        /*0052*/ 	.short	(.L_17 - .L_16)
.L_16:
        /*0054*/ 	.word	0x00000008
.L_17:


//--------------------- .nv.callgraph             --------------------------
	.section	.nv.callgraph,"",@"SHT_CUDA_CALLGRAPH"
	.align	4
	.sectionentsize	8
	.align		4
        /*0000*/ 	.word	0x00000000
	.align		4
        /*0004*/ 	.word	0xffffffff
	.align		4
        /*0008*/ 	.word	0x00000000
	.align		4
        /*000c*/ 	.word	0xfffffffe
	.align		4
        /*0010*/ 	.word	0x00000000
	.align		4
        /*0014*/ 	.word	0xfffffffd
	.align		4
        /*0018*/ 	.word	0x00000000
	.align		4
        /*001c*/ 	.word	0xfffffffc


//--------------------- .text._Z13transpose_gpuPfS_ --------------------------
	.section	.text._Z13transpose_gpuPfS_,"ax",@progbits
	.align	128
        .global         _Z13transpose_gpuPfS_
        .type           _Z13transpose_gpuPfS_,@function
        .size           _Z13transpose_gpuPfS_,(.L_x_1 - _Z13transpose_gpuPfS_)
        .other          _Z13transpose_gpuPfS_,@"STO_CUDA_ENTRY STV_DEFAULT"
_Z13transpose_gpuPfS_:
.text._Z13transpose_gpuPfS_:
[----:B------:R-:W-:Y:S01]  /*0000*/  LDC R1, c[0x0][0x37c] ;  /* 0x0000df00ff017b82 */ /* 0x000fe20000000800 */
[----:B------:R-:W0:Y:S07]  /*0010*/  S2R R7, SR_TID.X ;  /* 0x0000000000077919 */ /* 0x000e2e0000002100 */
[----:B------:R-:W0:Y:S01]  /*0020*/  S2UR UR6, SR_CTAID.X ;  /* 0x00000000000679c3 */ /* 0x000e220000002500 */
[----:B------:R-:W1:Y:S07]  /*0030*/  LDCU.64 UR4, c[0x0][0x358] ;  /* 0x00006b00ff0477ac */ /* 0x000e6e0008000a00 */
[----:B------:R-:W0:Y:S08]  /*0040*/  LDC R0, c[0x0][0x360] ;  /* 0x0000d800ff007b82 */ /* 0x000e300000000800 */
[----:B------:R-:W2:Y:S01]  /*0050*/  LDC.64 R2, c[0x0][0x380] ;  /* 0x0000e000ff027b82 */ /* 0x000ea20000000a00 */
[----:B0-----:R-:W-:-:S04]  /*0060*/  IMAD R5, R0, UR6, R7 ;  /* 0x0000000600057c24 */ /* 0x001fc8000f8e0207 */
[----:B--2---:R-:W-:-:S03]  /*0070*/  IMAD.WIDE.U32 R2, R5, 0x4, R2 ;  /* 0x0000000405027825 */ /* 0x004fc600078e0002 */
[----:B------:R-:W0:Y:S03]  /*0080*/  LDC R0, c[0x0][0x370] ;  /* 0x0000dc00ff007b82 */ /* 0x000e260000000800 */
[----:B-1----:R-:W2:Y:S05]  /*0090*/  LDG.E R3, desc[UR4][R2.64] ;  /* 0x0000000402037981 */ /* 0x002eaa000c1e1900 */
[----:B------:R-:W1:Y:S01]  /*00a0*/  LDC.64 R4, c[0x0][0x388] ;  /* 0x0000e200ff047b82 */ /* 0x000e620000000a00 */
[----:B0-----:R-:W-:-:S04]  /*00b0*/  IMAD R7, R7, R0, UR6 ;  /* 0x0000000607077e24 */ /* 0x001fc8000f8e0200 */
[----:B-1----:R-:W-:-:S05]  /*00c0*/  IMAD.WIDE.U32 R4, R7, 0x4, R4 ;  /* 0x0000000407047825 */ /* 0x002fca00078e0004 */
[----:B--2---:R-:W-:Y:S01]  /*00d0*/  STG.E desc[UR4][R4.64], R3 ;  /* 0x0000000304007986 */ /* 0x004fe2000c101904 */
[----:B------:R-:W-:Y:S05]  /*00e0*/  EXIT ;  /* 0x000000000000794d */ /* 0x000fea0003800000 */
.L_x_0:
[----:B------:R-:W-:-:S00]  /*00f0*/  BRA `(.L_x_0) ;  /* 0xfffffffc00fc7947 */ /* 0x000fc0000383ffff */
[----:B------:R-:W-:-:S00]  /*0100*/  NOP ;  /* 0x0000000000007918 */ /* 0x000fc00000000000 */
[----:B------:R-:W-:-:S00]  /*0110*/  NOP ;  /* 0x0000000000007918 */ /* 0x000fc00000000000 */
[----:B------:R-:W-:-:S00]  /*0120*/  NOP ;  /* 0x0000000000007918 */ /* 0x000fc00000000000 */
[----:B------:R-:W-:-:S00]  /*0130*/  NOP ;  /* 0x0000000000007918 */ /* 0x000fc00000000000 */
[----:B------:R-:W-:-:S00]  /*0140*/  NOP ;  /* 0x0000000000007918 */ /* 0x000fc00000000000 */
[----:B------:R-:W-:-:S00]  /*0150*/  NOP ;  /* 0x0000000000007918 */ /* 0x000fc00000000000 */
[----:B------:R-:W-:-:S00]  /*0160*/  NOP ;  /* 0x0000000000007918 */ /* 0x000fc00000000000 */
[----:B------:R-:W-:-:S00]  /*0170*/  NOP ;  /* 0x0000000000007918 */ /* 0x000fc00000000000 */
.L_x_1:


//--------------------- .nv.shared.reserved.0     --------------------------
	.section	.nv.shared.reserved.0,"aw",@nobits
	.weak		__nv_reservedSMEM_offset_0_alias
	.size		__nv_reservedSMEM_offset_0_alias, 0, 64
	.other		__nv_reservedSMEM_offset_0_alias,@"STO_CUDA_RESERVED_SHARED STV_DEFAULT"
__nv_reservedSMEM_offset_0_alias:
	.zero		0
	.zero		64


//--------------------- .nv.constant0._Z13transpose_gpuPfS_ --------------------------
	.section	.nv.constant0._Z13transpose_gpuPfS_,"a",@progbits
	.sectionflags	@""
	.align	4
.nv.constant0._Z13transpose_gpuPfS_:
	.zero		912


//--------------------- SYMBOLS --------------------------

	.type		.nv.reservedSmem.offset0,@object
	.size		.nv.reservedSmem.offset0,0x4
